//
// Generated by NVIDIA NVVM Compiler
//
// Compiler Build ID: CL-36424714
// Cuda compilation tools, release 13.0, V13.0.88
// Based on NVVM 20.0.0
//

.version 9.0
.target sm_100
.address_size 64

	// .globl	_Z15LeakyReluKernelPKfPffi

.visible .entry _Z15LeakyReluKernelPKfPffi(
	.param .u64 .ptr .align 1 _Z15LeakyReluKernelPKfPffi_param_0,
	.param .u64 .ptr .align 1 _Z15LeakyReluKernelPKfPffi_param_1,
	.param .f32 _Z15LeakyReluKernelPKfPffi_param_2,
	.param .u32 _Z15LeakyReluKernelPKfPffi_param_3
)
{
	.reg .pred 	%p<3>;
	.reg .b32 	%r<6>;
	.reg .b32 	%f<4>;
	.reg .b64 	%rd<11>;

	ld.param.u64 	%rd2, [_Z15LeakyReluKernelPKfPffi_param_0];
	ld.param.u64 	%rd3, [_Z15LeakyReluKernelPKfPffi_param_1];
	ld.param.f32 	%f2, [_Z15LeakyReluKernelPKfPffi_param_2];
	ld.param.u32 	%r2, [_Z15LeakyReluKernelPKfPffi_param_3];
	cvta.to.global.u64 	%rd1, %rd3;
	mov.u32 	%r3, %ctaid.x;
	mov.u32 	%r4, %ntid.x;
	mov.u32 	%r5, %tid.x;
	mad.lo.s32 	%r1, %r3, %r4, %r5;
	setp.ge.s32 	%p1, %r1, %r2;
	@%p1 bra 	$L__BB0_4;
	cvta.to.global.u64 	%rd4, %rd2;
	mul.wide.s32 	%rd5, %r1, 4;
	add.s64 	%rd6, %rd4, %rd5;
	ld.global.f32 	%f1, [%rd6];
	setp.leu.f32 	%p2, %f1, 0f00000000;
	@%p2 bra 	$L__BB0_3;
	add.s64 	%rd10, %rd1, %rd5;
	st.global.f32 	[%rd10], %f1;
	bra.uni 	$L__BB0_4;
$L__BB0_3:
	mul.f32 	%f3, %f2, %f1;
	add.s64 	%rd8, %rd1, %rd5;
	st.global.f32 	[%rd8], %f3;
$L__BB0_4:
	ret;

}


// ===== COMPILED SASS (sm_100) =====

	.target	sm_100

	.elftype	@"ET_EXEC"


//--------------------- .note.nv.tkinfo           --------------------------
	.section	.note.nv.tkinfo,"",@"SHT_NOTE"
	.sectionflags	@"SHF_NOTE_NV_TKINFO"
	.tkinfo
        /*0018*/ 	.word	0x00000002
        /*0030*/ 	.string	""
        /*0030*/ 	.string	"ptxas"
        /*0030*/ 	.string	"Cuda compilation tools, release 13.0, V13.0.88"
        /*0030*/ 	.string	"Build cuda_13.0.r13.0/compiler.36424714_0"
        /*0030*/ 	.string	"-arch sm_100 -m 64 "



//--------------------- .note.nv.cuinfo           --------------------------
	.section	.note.nv.cuinfo,"",@"SHT_NOTE"
	.sectionflags	@"SHF_NOTE_NV_CUINFO"
        /*0018*/ 	.short	0x0002
        /*001a*/ 	.short	0x0064
        /*001c*/ 	.short	0x0082
	.zero		2


//--------------------- .nv.info                  --------------------------
	.section	.nv.info,"",@"SHT_CUDA_INFO"
	.align	4


	//----- nvinfo : EIATTR_REGCOUNT
	.align		4
        /*0000*/ 	.byte	0x04, 0x2f
        /*0002*/ 	.short	(.L_1 - .L_0)
	.align		4
.L_0:
        /*0004*/ 	.word	index@(_Z15LeakyReluKernelPKfPffi)
        /*0008*/ 	.word	0x0000000c


	//----- nvinfo : EIATTR_FRAME_SIZE
	.align		4
.L_1:
        /*000c*/ 	.byte	0x04, 0x11
        /*000e*/ 	.short	(.L_3 - .L_2)
	.align		4
.L_2:
        /*0010*/ 	.word	index@(_Z15LeakyReluKernelPKfPffi)
        /*0014*/ 	.word	0x00000000


	//----- nvinfo : EIATTR_MIN_STACK_SIZE
	.align		4
.L_3:
        /*0018*/ 	.byte	0x04, 0x12
        /*001a*/ 	.short	(.L_5 - .L_4)
	.align		4
.L_4:
        /*001c*/ 	.word	index@(_Z15LeakyReluKernelPKfPffi)
        /*0020*/ 	.word	0x00000000
.L_5:


//--------------------- .nv.compat                --------------------------
	.section	.nv.compat,"",@"SHT_CUDA_COMPAT_INFO"
	.align	4
        /*0000*/ 	.byte	0x02, 0x09, 0x00, 0x00, 0x02, 0x02, 0x01, 0x00, 0x02, 0x05, 0x05, 0x00, 0x03, 0x07, 0x01, 0x01
        /*0010*/ 	.byte	0x02, 0x03, 0x00, 0x00, 0x02, 0x06, 0x01, 0x00, 0x04, 0x0b, 0x08, 0x00, 0x09, 0x00, 0x00, 0x00
        /*0020*/ 	.byte	0x00, 0x00, 0x00, 0x00


//--------------------- .nv.info._Z15LeakyReluKernelPKfPffi --------------------------
	.section	.nv.info._Z15LeakyReluKernelPKfPffi,"",@"SHT_CUDA_INFO"
	.sectionflags	@""
	.align	4


	//----- nvinfo : EIATTR_CUDA_API_VERSION
	.align		4
        /*0000*/ 	.byte	0x04, 0x37
        /*0002*/ 	.short	(.L_7 - .L_6)
.L_6:
        /*0004*/ 	.word	0x00000082


	//----- nvinfo : EIATTR_KPARAM_INFO
	.align		4
.L_7:
        /*0008*/ 	.byte	0x04, 0x17
        /*000a*/ 	.short	(.L_9 - .L_8)
.L_8:
        /*000c*/ 	.word	0x00000000
        /*0010*/ 	.short	0x0003
        /*0012*/ 	.short	0x0014
        /*0014*/ 	.byte	0x00, 0xf0, 0x11, 0x00


	//----- nvinfo : EIATTR_KPARAM_INFO
	.align		4
.L_9:
        /*0018*/ 	.byte	0x04, 0x17
        /*001a*/ 	.short	(.L_11 - .L_10)
.L_10:
        /*001c*/ 	.word	0x00000000
        /*0020*/ 	.short	0x0002
        /*0022*/ 	.short	0x0010
        /*0024*/ 	.byte	0x00, 0xf0, 0x11, 0x00


	//----- nvinfo : EIATTR_KPARAM_INFO
	.align		4
.L_11:
        /*0028*/ 	.byte	0x04, 0x17
        /*002a*/ 	.short	(.L_13 - .L_12)
.L_12:
        /*002c*/ 	.word	0x00000000
        /*0030*/ 	.short	0x0001
        /*0032*/ 	.short	0x0008
        /*0034*/ 	.byte	0x00, 0xf5, 0x21, 0x00


	//----- nvinfo : EIATTR_KPARAM_INFO
	.align		4
.L_13:
        /*0038*/ 	.byte	0x04, 0x17
        /*003a*/ 	.short	(.L_15 - .L_14)
.L_14:
        /*003c*/ 	.word	0x00000000
        /*0040*/ 	.short	0x0000
        /*0042*/ 	.short	0x0000
        /*0044*/ 	.byte	0x00, 0xf5, 0x21, 0x00


	//----- nvinfo : EIATTR_SPARSE_MMA_MASK
	.align		4
.L_15:
        /*0048*/ 	.byte	0x03, 0x50
        /*004a*/ 	.short	0x0000


	//----- nvinfo : EIATTR_MAXREG_COUNT
	.align		4
        /*004c*/ 	.byte	0x03, 0x1b
        /*004e*/ 	.short	0x00ff


	//----- nvinfo : EIATTR_MERCURY_ISA_VERSION
	.align		4
        /*0050*/ 	.byte	0x03, 0x5f
        /*0052*/ 	.short	0x0101


	//----- nvinfo : EIATTR_VRC_CTA_INIT_COUNT
	.align		4
        /*0054*/ 	.byte	0x02, 0x4a
	.zero		1
	.zero		1


	//----- nvinfo : EIATTR_EXIT_INSTR_OFFSETS
	.align		4
        /*0058*/ 	.byte	0x04, 0x1c
        /*005a*/ 	.short	(.L_17 - .L_16)


	//   ....[0]....
.L_16:
        /*005c*/ 	.word	0x00000070


	//   ....[1]....
        /*0060*/ 	.word	0x00000100


	//   ....[2]....
        /*0064*/ 	.word	0x00000160


	//----- nvinfo : EIATTR_CBANK_PARAM_SIZE
	.align		4
.L_17:
        /*0068*/ 	.byte	0x03, 0x19
        /*006a*/ 	.short	0x0018


	//----- nvinfo : EIATTR_PARAM_CBANK
	.align		4
        /*006c*/ 	.byte	0x04, 0x0a
        /*006e*/ 	.short	(.L_19 - .L_18)
	.align		4
.L_18:
        /*0070*/ 	.word	index@(.nv.constant0._Z15LeakyReluKernelPKfPffi)
        /*0074*/ 	.short	0x0380
        /*0076*/ 	.short	0x0018


	//----- nvinfo : EIATTR_SW_WAR
	.align		4
.L_19:
        /*0078*/ 	.byte	0x04, 0x36
        /*007a*/ 	.short	(.L_21 - .L_20)
.L_20:
        /*007c*/ 	.word	0x00000008
.L_21:


//--------------------- .nv.callgraph             --------------------------
	.section	.nv.callgraph,"",@"SHT_CUDA_CALLGRAPH"
	.align	4
	.sectionentsize	8
	.align		4
        /*0000*/ 	.word	0x00000000
	.align		4
        /*0004*/ 	.word	0xffffffff
	.align		4
        /*0008*/ 	.word	0x00000000
	.align		4
        /*000c*/ 	.word	0xfffffffe
	.align		4
        /*0010*/ 	.word	0x00000000
	.align		4
        /*0014*/ 	.word	0xfffffffd
	.align		4
        /*0018*/ 	.word	0x00000000
	.align		4
        /*001c*/ 	.word	0xfffffffc


//--------------------- .text._Z15LeakyReluKernelPKfPffi --------------------------
	.section	.text._Z15LeakyReluKernelPKfPffi,"ax",@progbits
	.align	128
        .global         _Z15LeakyReluKernelPKfPffi
        .type           _Z15LeakyReluKernelPKfPffi,@function
        .size           _Z15LeakyReluKernelPKfPffi,(.L_x_1 - _Z15LeakyReluKernelPKfPffi)
        .other          _Z15LeakyReluKernelPKfPffi,@"STO_CUDA_ENTRY STV_DEFAULT"
_Z15LeakyReluKernelPKfPffi:
.text._Z15LeakyReluKernelPKfPffi:
[----:B------:R-:W-:Y:S01]  /*0000*/  LDC R1, c[0x0][0x37c] ;  /* 0x0000df00ff017b82 */ /* 0x000fe20000000800 */
[----:B------:R-:W0:Y:S07]  /*0010*/  S2R R0, SR_TID.X ;  /* 0x0000000000007919 */ /* 0x000e2e0000002100 */
[----:B------:R-:W0:Y:S01]  /*0020*/  S2UR UR4, SR_CTAID.X ;  /* 0x00000000000479c3 */ /* 0x000e220000002500 */
[----:B------:R-:W1:Y:S07]  /*0030*/  LDCU UR5, c[0x0][0x394] ;  /* 0x00007280ff0577ac */ /* 0x000e6e0008000800 */
[----:B------:R-:W0:Y:S02]  /*0040*/  LDC R7, c[0x0][0x360] ;  /* 0x0000d800ff077b82 */ /* 0x000e240000000800 */
[----:B0-----:R-:W-:-:S05]  /*0050*/  IMAD R7, R7, UR4, R0 ;  /* 0x0000000407077c24 */ /* 0x001fca000f8e0200 */
[----:B-1----:R-:W-:-:S13]  /*0060*/  ISETP.GE.AND P0, PT, R7, UR5, PT ;  /* 0x0000000507007c0c */ /* 0x002fda000bf06270 */
[----:B------:R-:W-:Y:S05]  /*0070*/  @P0 EXIT ;  /* 0x000000000000094d */ /* 0x000fea0003800000 */
[----:B------:R-:W0:Y:S01]  /*0080*/  LDC.64 R2, c[0x0][0x380] ;  /* 0x0000e000ff027b82 */ /* 0x000e220000000a00 */
[----:B------:R-:W1:Y:S01]  /*0090*/  LDCU.64 UR4, c[0x0][0x358] ;  /* 0x00006b00ff0477ac */ /* 0x000e620008000a00 */
[----:B0-----:R-:W-:-:S05]  /*00a0*/  IMAD.WIDE R2, R7, 0x4, R2 ;  /* 0x0000000407027825 */ /* 0x001fca00078e0202 */
[----:B-1----:R-:W2:Y:S02]  /*00b0*/  LDG.E R9, desc[UR4][R2.64] ;  /* 0x0000000402097981 */ /* 0x002ea4000c1e1900 */
[----:B--2---:R-:W-:-:S13]  /*00c0*/  FSETP.GT.AND P0, PT, R9, RZ, PT ;  /* 0x000000ff0900720b */ /* 0x004fda0003f04000 */
[----:B------:R-:W0:Y:S02]  /*00d0*/  @P0 LDC.64 R4, c[0x0][0x388] ;  /* 0x0000e200ff040b82 */ /* 0x000e240000000a00 */
[----:B0-----:R-:W-:-:S05]  /*00e0*/  @P0 IMAD.WIDE R4, R7, 0x4, R4 ;  /* 0x0000000407040825 */ /* 0x001fca00078e0204 */
[----:B------:R0:W-:Y:S01]  /*00f0*/  @P0 STG.E desc[UR4][R4.64], R9 ;  /* 0x0000000904000986 */ /* 0x0001e2000c101904 */
[----:B------:R-:W-:Y:S05]  /*0100*/  @P0 EXIT ;  /* 0x000000000000094d */ /* 0x000fea0003800000 */
[----:B------:R-:W1:Y:S01]  /*0110*/  LDC.64 R2, c[0x0][0x388] ;  /* 0x0000e200ff027b82 */ /* 0x000e620000000a00 */
[----:B------:R-:W0:Y:S02]  /*0120*/  LDCU UR6, c[0x0][0x390] ;  /* 0x00007200ff0677ac */ /* 0x000e240008000800 */
[----:B0-----:R-:W-:Y:S01]  /*0130*/  FMUL R9, R9, UR6 ;  /* 0x0000000609097c20 */ /* 0x001fe20008400000 */
[----:B-1----:R-:W-:-:S05]  /*0140*/  IMAD.WIDE R2, R7, 0x4, R2 ;  /* 0x0000000407027825 */ /* 0x002fca00078e0202 */
[----:B------:R-:W-:Y:S01]  /*0150*/  STG.E desc[UR4][R2.64], R9 ;  /* 0x0000000902007986 */ /* 0x000fe2000c101904 */
[----:B------:R-:W-:Y:S05]  /*0160*/  EXIT ;  /* 0x000000000000794d */ /* 0x000fea0003800000 */
.L_x_0:
[----:B------:R-:W-:-:S00]  /*0170*/  BRA `(.L_x_0) ;  /* 0xfffffffc00fc7947 */ /* 0x000fc0000383ffff */
[----:B------:R-:W-:-:S00]  /*0180*/  NOP ;  /* 0x0000000000007918 */ /* 0x000fc00000000000 */
[----:B------:R-:W-:-:S00]  /*0190*/  NOP ;  /* 0x0000000000007918 */ /* 0x000fc00000000000 */
[----:B------:R-:W-:-:S00]  /*01a0*/  NOP ;  /* 0x0000000000007918 */ /* 0x000fc00000000000 */
[----:B------:R-:W-:-:S00]  /*01b0*/  NOP ;  /* 0x0000000000007918 */ /* 0x000fc00000000000 */
[----:B------:R-:W-:-:S00]  /*01c0*/  NOP ;  /* 0x0000000000007918 */ /* 0x000fc00000000000 */
[----:B------:R-:W-:-:S00]  /*01d0*/  NOP ;  /* 0x0000000000007918 */ /* 0x000fc00000000000 */
[----:B------:R-:W-:-:S00]  /*01e0*/  NOP ;  /* 0x0000000000007918 */ /* 0x000fc00000000000 */
[----:B------:R-:W-:-:S00]  /*01f0*/  NOP ;  /* 0x0000000000007918 */ /* 0x000fc00000000000 */
.L_x_1:


//--------------------- .nv.shared.reserved.0     --------------------------
	.section	.nv.shared.reserved.0,"aw",@nobits
	.weak		__nv_reservedSMEM_offset_0_alias
	.size		__nv_reservedSMEM_offset_0_alias, 0, 64
	.other		__nv_reservedSMEM_offset_0_alias,@"STO_CUDA_RESERVED_SHARED STV_DEFAULT"
__nv_reservedSMEM_offset_0_alias:
	.zero		0
	.zero		64


//--------------------- .nv.constant0._Z15LeakyReluKernelPKfPffi --------------------------
	.section	.nv.constant0._Z15LeakyReluKernelPKfPffi,"a",@progbits
	.sectionflags	@""
	.align	4
.nv.constant0._Z15LeakyReluKernelPKfPffi:
	.zero		920


//--------------------- SYMBOLS --------------------------

	.type		.nv.reservedSmem.offset0,@object
	.size		.nv.reservedSmem.offset0,0x4
